//
// Generated by NVIDIA NVVM Compiler
//
// Compiler Build ID: CL-36424714
// Cuda compilation tools, release 13.0, V13.0.88
// Based on NVVM 20.0.0
//

.version 9.0
.target sm_100
.address_size 64

	// .globl	_Z12simpleKernelPi

.visible .entry _Z12simpleKernelPi(
	.param .u64 .ptr .align 1 _Z12simpleKernelPi_param_0
)
{
	.reg .pred 	%p<6>;
	.reg .b32 	%r<43>;
	.reg .b64 	%rd<5>;

	ld.param.u64 	%rd1, [_Z12simpleKernelPi_param_0];
	mov.u32 	%r1, %tid.x;
	setp.eq.s32 	%p1, %r1, 0;
	mov.b32 	%r42, 1;
	@%p1 bra 	$L__BB0_8;
	and.b32  	%r2, %r1, 3;
	setp.lt.u32 	%p2, %r1, 4;
	mov.b32 	%r40, 1;
	mov.u32 	%r42, %r40;
	@%p2 bra 	$L__BB0_5;
	and.b32  	%r27, %r1, 1020;
	neg.s32 	%r33, %r27;
	mov.b32 	%r42, 1;
	mov.b32 	%r34, 2;
$L__BB0_3:
	add.s32 	%r28, %r34, -1;
	mul.lo.s32 	%r29, %r28, %r42;
	add.s32 	%r30, %r34, 2;
	mul.lo.s32 	%r31, %r34, %r29;
	mad.lo.s32 	%r32, %r31, %r34, %r31;
	mul.lo.s32 	%r42, %r30, %r32;
	add.s32 	%r34, %r34, 4;
	add.s32 	%r33, %r33, 4;
	setp.ne.s32 	%p3, %r33, 0;
	@%p3 bra 	$L__BB0_3;
	add.s32 	%r40, %r34, -1;
$L__BB0_5:
	setp.eq.s32 	%p4, %r2, 0;
	@%p4 bra 	$L__BB0_8;
	neg.s32 	%r39, %r2;
$L__BB0_7:
	.pragma "nounroll";
	mul.lo.s32 	%r42, %r40, %r42;
	add.s32 	%r40, %r40, 1;
	add.s32 	%r39, %r39, 1;
	setp.ne.s32 	%p5, %r39, 0;
	@%p5 bra 	$L__BB0_7;
$L__BB0_8:
	cvta.to.global.u64 	%rd2, %rd1;
	mul.wide.u32 	%rd3, %r1, 4;
	add.s64 	%rd4, %rd2, %rd3;
	st.global.u32 	[%rd4], %r42;
	ret;

}


// ===== COMPILED SASS (sm_100) =====

	.target	sm_100

	.elftype	@"ET_EXEC"


//--------------------- .note.nv.tkinfo           --------------------------
	.section	.note.nv.tkinfo,"",@"SHT_NOTE"
	.sectionflags	@"SHF_NOTE_NV_TKINFO"
	.tkinfo
        /*0018*/ 	.word	0x00000002
        /*0030*/ 	.string	""
        /*0030*/ 	.string	"ptxas"
        /*0030*/ 	.string	"Cuda compilation tools, release 13.0, V13.0.88"
        /*0030*/ 	.string	"Build cuda_13.0.r13.0/compiler.36424714_0"
        /*0030*/ 	.string	"-arch sm_100 -m 64 "



//--------------------- .note.nv.cuinfo           --------------------------
	.section	.note.nv.cuinfo,"",@"SHT_NOTE"
	.sectionflags	@"SHF_NOTE_NV_CUINFO"
        /*0018*/ 	.short	0x0002
        /*001a*/ 	.short	0x0064
        /*001c*/ 	.short	0x0082
	.zero		2


//--------------------- .nv.info                  --------------------------
	.section	.nv.info,"",@"SHT_CUDA_INFO"
	.align	4


	//----- nvinfo : EIATTR_REGCOUNT
	.align		4
        /*0000*/ 	.byte	0x04, 0x2f
        /*0002*/ 	.short	(.L_1 - .L_0)
	.align		4
.L_0:
        /*0004*/ 	.word	index@(_Z12simpleKernelPi)
        /*0008*/ 	.word	0x0000000b


	//----- nvinfo : EIATTR_FRAME_SIZE
	.align		4
.L_1:
        /*000c*/ 	.byte	0x04, 0x11
        /*000e*/ 	.short	(.L_3 - .L_2)
	.align		4
.L_2:
        /*0010*/ 	.word	index@(_Z12simpleKernelPi)
        /*0014*/ 	.word	0x00000000


	//----- nvinfo : EIATTR_MIN_STACK_SIZE
	.align		4
.L_3:
        /*0018*/ 	.byte	0x04, 0x12
        /*001a*/ 	.short	(.L_5 - .L_4)
	.align		4
.L_4:
        /*001c*/ 	.word	index@(_Z12simpleKernelPi)
        /*0020*/ 	.word	0x00000000
.L_5:


//--------------------- .nv.compat                --------------------------
	.section	.nv.compat,"",@"SHT_CUDA_COMPAT_INFO"
	.align	4
        /*0000*/ 	.byte	0x02, 0x09, 0x00, 0x00, 0x02, 0x02, 0x01, 0x00, 0x02, 0x05, 0x05, 0x00, 0x03, 0x07, 0x01, 0x01
        /*0010*/ 	.byte	0x02, 0x03, 0x00, 0x00, 0x02, 0x06, 0x01, 0x00, 0x04, 0x0b, 0x08, 0x00, 0x09, 0x00, 0x00, 0x00
        /*0020*/ 	.byte	0x00, 0x00, 0x00, 0x00


//--------------------- .nv.info._Z12simpleKernelPi --------------------------
	.section	.nv.info._Z12simpleKernelPi,"",@"SHT_CUDA_INFO"
	.sectionflags	@""
	.align	4


	//----- nvinfo : EIATTR_CUDA_API_VERSION
	.align		4
        /*0000*/ 	.byte	0x04, 0x37
        /*0002*/ 	.short	(.L_7 - .L_6)
.L_6:
        /*0004*/ 	.word	0x00000082


	//----- nvinfo : EIATTR_KPARAM_INFO
	.align		4
.L_7:
        /*0008*/ 	.byte	0x04, 0x17
        /*000a*/ 	.short	(.L_9 - .L_8)
.L_8:
        /*000c*/ 	.word	0x00000000
        /*0010*/ 	.short	0x0000
        /*0012*/ 	.short	0x0000
        /*0014*/ 	.byte	0x00, 0xf5, 0x21, 0x00


	//----- nvinfo : EIATTR_SPARSE_MMA_MASK
	.align		4
.L_9:
        /*0018*/ 	.byte	0x03, 0x50
        /*001a*/ 	.short	0x0000


	//----- nvinfo : EIATTR_MAXREG_COUNT
	.align		4
        /*001c*/ 	.byte	0x03, 0x1b
        /*001e*/ 	.short	0x00ff


	//----- nvinfo : EIATTR_MERCURY_ISA_VERSION
	.align		4
        /*0020*/ 	.byte	0x03, 0x5f
        /*0022*/ 	.short	0x0101


	//----- nvinfo : EIATTR_VRC_CTA_INIT_COUNT
	.align		4
        /*0024*/ 	.byte	0x02, 0x4a
	.zero		1
	.zero		1


	//----- nvinfo : EIATTR_EXIT_INSTR_OFFSETS
	.align		4
        /*0028*/ 	.byte	0x04, 0x1c
        /*002a*/ 	.short	(.L_11 - .L_10)


	//   ....[0]....
.L_10:
        /*002c*/ 	.word	0x000006a0


	//----- nvinfo : EIATTR_CRS_STACK_SIZE
	.align		4
.L_11:
        /*0030*/ 	.byte	0x04, 0x1e
        /*0032*/ 	.short	(.L_13 - .L_12)
.L_12:
        /*0034*/ 	.word	0x00000000


	//----- nvinfo : EIATTR_CBANK_PARAM_SIZE
	.align		4
.L_13:
        /*0038*/ 	.byte	0x03, 0x19
        /*003a*/ 	.short	0x0008


	//----- nvinfo : EIATTR_PARAM_CBANK
	.align		4
        /*003c*/ 	.byte	0x04, 0x0a
        /*003e*/ 	.short	(.L_15 - .L_14)
	.align		4
.L_14:
        /*0040*/ 	.word	index@(.nv.constant0._Z12simpleKernelPi)
        /*0044*/ 	.short	0x0380
        /*0046*/ 	.short	0x0008


	//----- nvinfo : EIATTR_SW_WAR
	.align		4
.L_15:
        /*0048*/ 	.byte	0x04, 0x36
        /*004a*/ 	.short	(.L_17 - .L_16)
.L_16:
        /*004c*/ 	.word	0x00000008
.L_17:


//--------------------- .nv.callgraph             --------------------------
	.section	.nv.callgraph,"",@"SHT_CUDA_CALLGRAPH"
	.align	4
	.sectionentsize	8
	.align		4
        /*0000*/ 	.word	0x00000000
	.align		4
        /*0004*/ 	.word	0xffffffff
	.align		4
        /*0008*/ 	.word	0x00000000
	.align		4
        /*000c*/ 	.word	0xfffffffe
	.align		4
        /*0010*/ 	.word	0x00000000
	.align		4
        /*0014*/ 	.word	0xfffffffd
	.align		4
        /*0018*/ 	.word	0x00000000
	.align		4
        /*001c*/ 	.word	0xfffffffc


//--------------------- .text._Z12simpleKernelPi  --------------------------
	.section	.text._Z12simpleKernelPi,"ax",@progbits
	.align	128
        .global         _Z12simpleKernelPi
        .type           _Z12simpleKernelPi,@function
        .size           _Z12simpleKernelPi,(.L_x_14 - _Z12simpleKernelPi)
        .other          _Z12simpleKernelPi,@"STO_CUDA_ENTRY STV_DEFAULT"
_Z12simpleKernelPi:
.text._Z12simpleKernelPi:
[----:B------:R-:W-:Y:S01]  /*0000*/  LDC R1, c[0x0][0x37c] ;  /* 0x0000df00ff017b82 */ /* 0x000fe20000000800 */
[----:B------:R-:W0:Y:S01]  /*0010*/  S2R R0, SR_TID.X ;  /* 0x0000000000007919 */ /* 0x000e220000002100 */
[----:B------:R-:W1:Y:S01]  /*0020*/  LDCU.64 UR4, c[0x0][0x358] ;  /* 0x00006b00ff0477ac */ /* 0x000e620008000a00 */
[----:B------:R-:W-:Y:S01]  /*0030*/  BSSY.RECONVERGENT B2, `(.L_x_0) ;  /* 0x0000063000027945 */ /* 0x000fe20003800200 */
[----:B------:R-:W-:Y:S01]  /*0040*/  HFMA2 R5, -RZ, RZ, 0, 5.9604644775390625e-08 ;  /* 0x00000001ff057431 */ /* 0x000fe200000001ff */
[----:B0-----:R-:W-:-:S13]  /*0050*/  ISETP.NE.AND P0, PT, R0, RZ, PT ;  /* 0x000000ff0000720c */ /* 0x001fda0003f05270 */
[----:B-1----:R-:W-:Y:S05]  /*0060*/  @!P0 BRA `(.L_x_1) ;  /* 0x00000004007c8947 */ /* 0x002fea0003800000 */
[C---:B------:R-:W-:Y:S01]  /*0070*/  ISETP.GE.U32.AND P0, PT, R0.reuse, 0x4, PT ;  /* 0x000000040000780c */ /* 0x040fe20003f06070 */
[----:B------:R-:W-:Y:S01]  /*0080*/  BSSY.RECONVERGENT B1, `(.L_x_2) ;  /* 0x0000055000017945 */ /* 0x000fe20003800200 */
[----:B------:R-:W-:Y:S01]  /*0090*/  LOP3.LUT R2, R0, 0x3, RZ, 0xc0, !PT ;  /* 0x0000000300027812 */ /* 0x000fe200078ec0ff */
[----:B------:R-:W-:Y:S01]  /*00a0*/  IMAD.MOV.U32 R5, RZ, RZ, 0x1 ;  /* 0x00000001ff057424 */ /* 0x000fe200078e00ff */
[----:B------:R-:W-:-:S09]  /*00b0*/  MOV R4, 0x1 ;  /* 0x0000000100047802 */ /* 0x000fd20000000f00 */
[----:B------:R-:W-:Y:S05]  /*00c0*/  @!P0 BRA `(.L_x_3) ;  /* 0x0000000400408947 */ /* 0x000fea0003800000 */
[----:B------:R-:W-:Y:S01]  /*00d0*/  LOP3.LUT R4, R0, 0x3fc, RZ, 0xc0, !PT ;  /* 0x000003fc00047812 */ /* 0x000fe200078ec0ff */
[----:B------:R-:W-:Y:S01]  /*00e0*/  BSSY.RECONVERGENT B0, `(.L_x_4) ;  /* 0x000004d000007945 */ /* 0x000fe20003800200 */
[----:B------:R-:W-:Y:S01]  /*00f0*/  MOV R5, 0x1 ;  /* 0x0000000100057802 */ /* 0x000fe20000000f00 */
[----:B------:R-:W-:Y:S01]  /*0100*/  IMAD.MOV.U32 R3, RZ, RZ, 0x2 ;  /* 0x00000002ff037424 */ /* 0x000fe200078e00ff */
[----:B------:R-:W-:-:S04]  /*0110*/  IADD3 R4, PT, PT, -R4, RZ, RZ ;  /* 0x000000ff04047210 */ /* 0x000fc80007ffe1ff */
[----:B------:R-:W-:-:S13]  /*0120*/  ISETP.GE.AND P0, PT, R4, RZ, PT ;  /* 0x000000ff0400720c */ /* 0x000fda0003f06270 */
[----:B------:R-:W-:Y:S05]  /*0130*/  @P0 BRA `(.L_x_5) ;  /* 0x0000000000f40947 */ /* 0x000fea0003800000 */
[----:B------:R-:W-:Y:S01]  /*0140*/  IADD3 R6, PT, PT, -R4, RZ, RZ ;  /* 0x000000ff04067210 */ /* 0x000fe20007ffe1ff */
[----:B------:R-:W-:Y:S01]  /*0150*/  BSSY.RECONVERGENT B3, `(.L_x_6) ;  /* 0x0000024000037945 */ /* 0x000fe20003800200 */
[----:B------:R-:W-:Y:S02]  /*0160*/  PLOP3.LUT P0, PT, PT, PT, PT, 0x80, 0x8 ;  /* 0x000000000008781c */ /* 0x000fe40003f0f070 */
[----:B------:R-:W-:-:S13]  /*0170*/  ISETP.GT.AND P1, PT, R6, 0xc, PT ;  /* 0x0000000c0600780c */ /* 0x000fda0003f24270 */
[----:B------:R-:W-:Y:S05]  /*0180*/  @!P1 BRA `(.L_x_7) ;  /* 0x0000000000809947 */ /* 0x000fea0003800000 */
[----:B------:R-:W-:-:S13]  /*0190*/  PLOP3.LUT P0, PT, PT, PT, PT, 0x8, 0x80 ;  /* 0x000000000080781c */ /* 0x000fda0003f0e170 */
.L_x_8:
[C---:B------:R-:W-:Y:S01]  /*01a0*/  IADD3 R6, PT, PT, R3.reuse, -0x1, RZ ;  /* 0xffffffff03067810 */ /* 0x040fe20007ffe0ff */
[----:B------:R-:W-:Y:S01]  /*01b0*/  VIADD R4, R4, 0x10 ;  /* 0x0000001004047836 */ /* 0x000fe20000000000 */
[----:B------:R-:W-:-:S03]  /*01c0*/  IADD3 R8, PT, PT, R3, 0x3, RZ ;  /* 0x0000000303087810 */ /* 0x000fc60007ffe0ff */
[----:B------:R-:W-:Y:S01]  /*01d0*/  IMAD R6, R6, R5, RZ ;  /* 0x0000000506067224 */ /* 0x000fe200078e02ff */
[----:B------:R-:W-:Y:S01]  /*01e0*/  ISETP.GE.AND P1, PT, R4, -0xc, PT ;  /* 0xfffffff40400780c */ /* 0x000fe20003f26270 */
[----:B------:R-:W-:Y:S02]  /*01f0*/  VIADD R5, R3, 0x2 ;  /* 0x0000000203057836 */ /* 0x000fe40000000000 */
[----:B------:R-:W-:-:S04]  /*0200*/  IMAD R6, R6, R3, RZ ;  /* 0x0000000306067224 */ /* 0x000fc800078e02ff */
[----:B------:R-:W-:-:S04]  /*0210*/  IMAD R6, R6, R3, R6 ;  /* 0x0000000306067224 */ /* 0x000fc800078e0206 */
[----:B------:R-:W-:Y:S01]  /*0220*/  IMAD R5, R5, R6, RZ ;  /* 0x0000000605057224 */ /* 0x000fe200078e02ff */
[----:B------:R-:W-:-:S03]  /*0230*/  IADD3 R6, PT, PT, R3, 0x4, RZ ;  /* 0x0000000403067810 */ /* 0x000fc60007ffe0ff */
[----:B------:R-:W-:Y:S01]  /*0240*/  IMAD R5, R5, R8, RZ ;  /* 0x0000000805057224 */ /* 0x000fe200078e02ff */
[----:B------:R-:W-:-:S03]  /*0250*/  IADD3 R8, PT, PT, R3, 0x7, RZ ;  /* 0x0000000703087810 */ /* 0x000fc60007ffe0ff */
[C---:B------:R-:W-:Y:S02]  /*0260*/  IMAD R7, R6.reuse, R5, RZ ;  /* 0x0000000506077224 */ /* 0x040fe400078e02ff */
[----:B------:R-:W-:Y:S02]  /*0270*/  VIADD R5, R3, 0x6 ;  /* 0x0000000603057836 */ /* 0x000fe40000000000 */
        /* <DEDUP_REMOVED lines=10> */
[----:B------:R-:W-:-:S04]  /*0320*/  IMAD R5, R5, R8, RZ ;  /* 0x0000000805057224 */ /* 0x000fc800078e02ff */
[C---:B------:R-:W-:Y:S01]  /*0330*/  IMAD R7, R6.reuse, R5, RZ ;  /* 0x0000000506077224 */ /* 0x040fe200078e02ff */
[C---:B------:R-:W-:Y:S02]  /*0340*/  IADD3 R5, PT, PT, R3.reuse, 0xe, RZ ;  /* 0x0000000e03057810 */ /* 0x040fe40007ffe0ff */
[----:B------:R-:W-:Y:S01]  /*0350*/  IADD3 R3, PT, PT, R3, 0x10, RZ ;  /* 0x0000001003037810 */ /* 0x000fe20007ffe0ff */
[----:B------:R-:W-:-:S04]  /*0360*/  IMAD R6, R6, R7, R7 ;  /* 0x0000000706067224 */ /* 0x000fc800078e0207 */
[----:B------:R-:W-:Y:S01]  /*0370*/  IMAD R5, R5, R6, RZ ;  /* 0x0000000605057224 */ /* 0x000fe200078e02ff */
[----:B------:R-:W-:Y:S06]  /*0380*/  @!P1 BRA `(.L_x_8) ;  /* 0xfffffffc00849947 */ /* 0x000fec000383ffff */
.L_x_7:
[----:B------:R-:W-:Y:S05]  /*0390*/  BSYNC.RECONVERGENT B3 ;  /* 0x0000000000037941 */ /* 0x000fea0003800200 */
.L_x_6:
[----:B------:R-:W-:Y:S01]  /*03a0*/  IMAD.MOV R6, RZ, RZ, -R4 ;  /* 0x000000ffff067224 */ /* 0x000fe200078e0a04 */
[----:B------:R-:W-:Y:S04]  /*03b0*/  BSSY.RECONVERGENT B3, `(.L_x_9) ;  /* 0x0000013000037945 */ /* 0x000fe80003800200 */
[----:B------:R-:W-:-:S13]  /*03c0*/  ISETP.GT.AND P1, PT, R6, 0x4, PT ;  /* 0x000000040600780c */ /* 0x000fda0003f24270 */
[----:B------:R-:W-:Y:S05]  /*03d0*/  @!P1 BRA `(.L_x_10) ;  /* 0x0000000000409947 */ /* 0x000fea0003800000 */
[C---:B------:R-:W-:Y:S02]  /*03e0*/  IADD3 R6, PT, PT, R3.reuse, -0x1, RZ ;  /* 0xffffffff03067810 */ /* 0x040fe40007ffe0ff */
[----:B------:R-:W-:Y:S02]  /*03f0*/  IADD3 R8, PT, PT, R3, 0x3, RZ ;  /* 0x0000000303087810 */ /* 0x000fe40007ffe0ff */
[----:B------:R-:W-:Y:S01]  /*0400*/  PLOP3.LUT P0, PT, PT, PT, PT, 0x8, 0x80 ;  /* 0x000000000080781c */ /* 0x000fe20003f0e170 */
[----:B------:R-:W-:Y:S01]  /*0410*/  IMAD R6, R5, R6, RZ ;  /* 0x0000000605067224 */ /* 0x000fe200078e02ff */
[C---:B------:R-:W-:Y:S02]  /*0420*/  IADD3 R5, PT, PT, R3.reuse, 0x2, RZ ;  /* 0x0000000203057810 */ /* 0x040fe40007ffe0ff */
[----:B------:R-:W-:Y:S01]  /*0430*/  IADD3 R4, PT, PT, R4, 0x8, RZ ;  /* 0x0000000804047810 */ /* 0x000fe20007ffe0ff */
[----:B------:R-:W-:-:S04]  /*0440*/  IMAD R6, R3, R6, RZ ;  /* 0x0000000603067224 */ /* 0x000fc800078e02ff */
[----:B------:R-:W-:-:S04]  /*0450*/  IMAD R6, R3, R6, R6 ;  /* 0x0000000603067224 */ /* 0x000fc800078e0206 */
[----:B------:R-:W-:Y:S02]  /*0460*/  IMAD R5, R5, R6, RZ ;  /* 0x0000000605057224 */ /* 0x000fe400078e02ff */
[----:B------:R-:W-:Y:S02]  /*0470*/  VIADD R6, R3, 0x4 ;  /* 0x0000000403067836 */ /* 0x000fe40000000000 */
[----:B------:R-:W-:-:S04]  /*0480*/  IMAD R5, R5, R8, RZ ;  /* 0x0000000805057224 */ /* 0x000fc800078e02ff */
[C---:B------:R-:W-:Y:S01]  /*0490*/  IMAD R7, R6.reuse, R5, RZ ;  /* 0x0000000506077224 */ /* 0x040fe200078e02ff */
[C---:B------:R-:W-:Y:S02]  /*04a0*/  IADD3 R5, PT, PT, R3.reuse, 0x6, RZ ;  /* 0x0000000603057810 */ /* 0x040fe40007ffe0ff */
[----:B------:R-:W-:Y:S01]  /*04b0*/  IADD3 R3, PT, PT, R3, 0x8, RZ ;  /* 0x0000000803037810 */ /* 0x000fe20007ffe0ff */
[----:B------:R-:W-:-:S04]  /*04c0*/  IMAD R6, R6, R7, R7 ;  /* 0x0000000706067224 */ /* 0x000fc800078e0207 */
[----:B------:R-:W-:-:S07]  /*04d0*/  IMAD R5, R5, R6, RZ ;  /* 0x0000000605057224 */ /* 0x000fce00078e02ff */
.L_x_10:
[----:B------:R-:W-:Y:S05]  /*04e0*/  BSYNC.RECONVERGENT B3 ;  /* 0x0000000000037941 */ /* 0x000fea0003800200 */
.L_x_9:
[----:B------:R-:W-:-:S13]  /*04f0*/  ISETP.NE.OR P0, PT, R4, RZ, P0 ;  /* 0x000000ff0400720c */ /* 0x000fda0000705670 */
[----:B------:R-:W-:Y:S05]  /*0500*/  @!P0 BRA `(.L_x_11) ;  /* 0x0000000000288947 */ /* 0x000fea0003800000 */
.L_x_5:
[----:B------:R-:W-:Y:S01]  /*0510*/  IADD3 R4, PT, PT, R4, 0x4, RZ ;  /* 0x0000000404047810 */ /* 0x000fe20007ffe0ff */
[----:B------:R-:W-:-:S03]  /*0520*/  VIADD R6, R3, 0xffffffff ;  /* 0xffffffff03067836 */ /* 0x000fc60000000000 */
[----:B------:R-:W-:Y:S01]  /*0530*/  ISETP.NE.AND P0, PT, R4, RZ, PT ;  /* 0x000000ff0400720c */ /* 0x000fe20003f05270 */
[----:B------:R-:W-:Y:S01]  /*0540*/  IMAD R6, R6, R5, RZ ;  /* 0x0000000506067224 */ /* 0x000fe200078e02ff */
[----:B------:R-:W-:-:S03]  /*0550*/  IADD3 R5, PT, PT, R3, 0x2, RZ ;  /* 0x0000000203057810 */ /* 0x000fc60007ffe0ff */
[----:B------:R-:W-:-:S04]  /*0560*/  IMAD R6, R6, R3, RZ ;  /* 0x0000000306067224 */ /* 0x000fc800078e02ff */
[----:B------:R-:W-:Y:S01]  /*0570*/  IMAD R6, R6, R3, R6 ;  /* 0x0000000306067224 */ /* 0x000fe200078e0206 */
[----:B------:R-:W-:-:S03]  /*0580*/  IADD3 R3, PT, PT, R3, 0x4, RZ ;  /* 0x0000000403037810 */ /* 0x000fc60007ffe0ff */
[----:B------:R-:W-:Y:S01]  /*0590*/  IMAD R5, R5, R6, RZ ;  /* 0x0000000605057224 */ /* 0x000fe200078e02ff */
[----:B------:R-:W-:Y:S06]  /*05a0*/  @P0 BRA `(.L_x_5) ;  /* 0xfffffffc00d80947 */ /* 0x000fec000383ffff */
.L_x_11:
[----:B------:R-:W-:Y:S05]  /*05b0*/  BSYNC.RECONVERGENT B0 ;  /* 0x0000000000007941 */ /* 0x000fea0003800200 */
.L_x_4:
[----:B------:R-:W-:-:S07]  /*05c0*/  VIADD R4, R3, 0xffffffff ;  /* 0xffffffff03047836 */ /* 0x000fce0000000000 */
.L_x_3:
[----:B------:R-:W-:Y:S05]  /*05d0*/  BSYNC.RECONVERGENT B1 ;  /* 0x0000000000017941 */ /* 0x000fea0003800200 */
.L_x_2:
[----:B------:R-:W-:-:S13]  /*05e0*/  ISETP.NE.AND P0, PT, R2, RZ, PT ;  /* 0x000000ff0200720c */ /* 0x000fda0003f05270 */
[----:B------:R-:W-:Y:S05]  /*05f0*/  @!P0 BRA `(.L_x_1) ;  /* 0x0000000000188947 */ /* 0x000fea0003800000 */
[----:B------:R-:W-:-:S07]  /*0600*/  IADD3 R2, PT, PT, -R2, RZ, RZ ;  /* 0x000000ff02027210 */ /* 0x000fce0007ffe1ff */
.L_x_12:
[----:B------:R-:W-:Y:S01]  /*0610*/  IADD3 R2, PT, PT, R2, 0x1, RZ ;  /* 0x0000000102027810 */ /* 0x000fe20007ffe0ff */
[C---:B------:R-:W-:Y:S01]  /*0620*/  IMAD R5, R4.reuse, R5, RZ ;  /* 0x0000000504057224 */ /* 0x040fe200078e02ff */
[----:B------:R-:W-:Y:S02]  /*0630*/  IADD3 R4, PT, PT, R4, 0x1, RZ ;  /* 0x0000000104047810 */ /* 0x000fe40007ffe0ff */
[----:B------:R-:W-:-:S13]  /*0640*/  ISETP.NE.AND P0, PT, R2, RZ, PT ;  /* 0x000000ff0200720c */ /* 0x000fda0003f05270 */
[----:B------:R-:W-:Y:S05]  /*0650*/  @P0 BRA `(.L_x_12) ;  /* 0xfffffffc00ec0947 */ /* 0x000fea000383ffff */
.L_x_1:
[----:B------:R-:W-:Y:S05]  /*0660*/  BSYNC.RECONVERGENT B2 ;  /* 0x0000000000027941 */ /* 0x000fea0003800200 */
.L_x_0:
[----:B------:R-:W0:Y:S02]  /*0670*/  LDC.64 R2, c[0x0][0x380] ;  /* 0x0000e000ff027b82 */ /* 0x000e240000000a00 */
[----:B0-----:R-:W-:-:S05]  /*0680*/  IMAD.WIDE.U32 R2, R0, 0x4, R2 ;  /* 0x0000000400027825 */ /* 0x001fca00078e0002 */
[----:B------:R-:W-:Y:S01]  /*0690*/  STG.E desc[UR4][R2.64], R5 ;  /* 0x0000000502007986 */ /* 0x000fe2000c101904 */
[----:B------:R-:W-:Y:S05]  /*06a0*/  EXIT ;  /* 0x000000000000794d */ /* 0x000fea0003800000 */
.L_x_13:
[----:B------:R-:W-:-:S00]  /*06b0*/  BRA `(.L_x_13) ;  /* 0xfffffffc00fc7947 */ /* 0x000fc0000383ffff */
[----:B------:R-:W-:-:S00]  /*06c0*/  NOP ;  /* 0x0000000000007918 */ /* 0x000fc00000000000 */
        /* <DEDUP_REMOVED lines=11> */
.L_x_14:


//--------------------- .nv.shared.reserved.0     --------------------------
	.section	.nv.shared.reserved.0,"aw",@nobits
	.weak		__nv_reservedSMEM_offset_0_alias
	.size		__nv_reservedSMEM_offset_0_alias, 0, 64
	.other		__nv_reservedSMEM_offset_0_alias,@"STO_CUDA_RESERVED_SHARED STV_DEFAULT"
__nv_reservedSMEM_offset_0_alias:
	.zero		0
	.zero		64


//--------------------- .nv.constant0._Z12simpleKernelPi --------------------------
	.section	.nv.constant0._Z12simpleKernelPi,"a",@progbits
	.sectionflags	@""
	.align	4
.nv.constant0._Z12simpleKernelPi:
	.zero		904


//--------------------- SYMBOLS --------------------------

	.type		.nv.reservedSmem.offset0,@object
	.size		.nv.reservedSmem.offset0,0x4
